	.headerflags	@"EF_CUDA_TEXMODE_UNIFIED EF_CUDA_64BIT_ADDRESS EF_CUDA_ACCELERATORS EF_CUDA_SM90 EF_CUDA_VIRTUAL_SM(EF_CUDA_SM90)"
	.elftype	@"ET_EXEC"


//--------------------- .nv.info                  --------------------------
	.section	.nv.info,"",@"SHT_CUDA_INFO"
	.align	4


	//----- nvinfo : EIATTR_REGCOUNT
	.align		4
        /*0000*/ 	.byte	0x04, 0x2f
        /*0002*/ 	.short	(.L_2 - .L_1)
	.align		4
.L_1:
        /*0004*/ 	.word	index@(triton_poi_fused_leaky_relu_13)
        /*0008*/ 	.word	0x00000020


	//----- nvinfo : EIATTR_MIN_STACK_SIZE
	.align		4
.L_2:
        /*000c*/ 	.byte	0x04, 0x12
        /*000e*/ 	.short	(.L_4 - .L_3)
	.align		4
.L_3:
        /*0010*/ 	.word	index@(triton_poi_fused_leaky_relu_13)
        /*0014*/ 	.word	0x00000000


	//----- nvinfo : EIATTR_FRAME_SIZE
	.align		4
.L_4:
        /*0018*/ 	.byte	0x04, 0x11
        /*001a*/ 	.short	(.L_6 - .L_5)
	.align		4
.L_5:
        /*001c*/ 	.word	index@(triton_poi_fused_leaky_relu_13)
        /*0020*/ 	.word	0x00000000


	//----- nvinfo : EIATTR_MIN_STACK_SIZE
	.align		4
.L_6:
        /*0024*/ 	.byte	0x04, 0x12
        /*0026*/ 	.short	(.L_8 - .L_7)
	.align		4
.L_7:
        /*0028*/ 	.word	index@(triton_poi_fused_leaky_relu_13)
        /*002c*/ 	.word	0x00000000
.L_8:


//--------------------- .nv.info.triton_poi_fused_leaky_relu_13 --------------------------
	.section	.nv.info.triton_poi_fused_leaky_relu_13,"",@"SHT_CUDA_INFO"
	.sectionflags	@""
	.align	4


	//----- nvinfo : EIATTR_CUDA_API_VERSION
	.align		4
        /*0000*/ 	.byte	0x04, 0x37
        /*0002*/ 	.short	(.L_10 - .L_9)
.L_9:
        /*0004*/ 	.word	0x0000007c


	//----- nvinfo : EIATTR_KPARAM_INFO
	.align		4
.L_10:
        /*0008*/ 	.byte	0x04, 0x17
        /*000a*/ 	.short	(.L_12 - .L_11)
.L_11:
        /*000c*/ 	.word	0x00000000
        /*0010*/ 	.short	0x0005
        /*0012*/ 	.short	0x0024
        /*0014*/ 	.byte	0x00, 0xf0, 0x11, 0x00


	//----- nvinfo : EIATTR_KPARAM_INFO
	.align		4
.L_12:
        /*0018*/ 	.byte	0x04, 0x17
        /*001a*/ 	.short	(.L_14 - .L_13)
.L_13:
        /*001c*/ 	.word	0x00000000
        /*0020*/ 	.short	0x0004
        /*0022*/ 	.short	0x0020
        /*0024*/ 	.byte	0x00, 0xf0, 0x11, 0x00


	//----- nvinfo : EIATTR_KPARAM_INFO
	.align		4
.L_14:
        /*0028*/ 	.byte	0x04, 0x17
        /*002a*/ 	.short	(.L_16 - .L_15)
.L_15:
        /*002c*/ 	.word	0x00000000
        /*0030*/ 	.short	0x0003
        /*0032*/ 	.short	0x0018
        /*0034*/ 	.byte	0x00, 0xf4, 0x21, 0x00


	//----- nvinfo : EIATTR_KPARAM_INFO
	.align		4
.L_16:
        /*0038*/ 	.byte	0x04, 0x17
        /*003a*/ 	.short	(.L_18 - .L_17)
.L_17:
        /*003c*/ 	.word	0x00000000
        /*0040*/ 	.short	0x0002
        /*0042*/ 	.short	0x0010
        /*0044*/ 	.byte	0x00, 0xf4, 0x21, 0x00


	//----- nvinfo : EIATTR_KPARAM_INFO
	.align		4
.L_18:
        /*0048*/ 	.byte	0x04, 0x17
        /*004a*/ 	.short	(.L_20 - .L_19)
.L_19:
        /*004c*/ 	.word	0x00000000
        /*0050*/ 	.short	0x0001
        /*0052*/ 	.short	0x0008
        /*0054*/ 	.byte	0x00, 0xf4, 0x21, 0x00


	//----- nvinfo : EIATTR_KPARAM_INFO
	.align		4
.L_20:
        /*0058*/ 	.byte	0x04, 0x17
        /*005a*/ 	.short	(.L_22 - .L_21)
.L_21:
        /*005c*/ 	.word	0x00000000
        /*0060*/ 	.short	0x0000
        /*0062*/ 	.short	0x0000
        /*0064*/ 	.byte	0x00, 0xf4, 0x21, 0x00


	//----- nvinfo : EIATTR_SPARSE_MMA_MASK
	.align		4
.L_22:
        /*0068*/ 	.byte	0x03, 0x50
        /*006a*/ 	.short	0x0000


	//----- nvinfo : EIATTR_MAXREG_COUNT
	.align		4
        /*006c*/ 	.byte	0x03, 0x1b
        /*006e*/ 	.short	0x00ff


	//----- nvinfo : EIATTR_EXIT_INSTR_OFFSETS
	.align		4
        /*0070*/ 	.byte	0x04, 0x1c
        /*0072*/ 	.short	(.L_24 - .L_23)


	//   ....[0]....
.L_23:
        /*0074*/ 	.word	0x00000990


	//   ....[1]....
        /*0078*/ 	.word	0x000009e0


	//----- nvinfo : EIATTR_REQNTID
	.align		4
.L_24:
        /*007c*/ 	.byte	0x04, 0x10
        /*007e*/ 	.short	(.L_26 - .L_25)
.L_25:
        /*0080*/ 	.word	0x00000080
        /*0084*/ 	.word	0x00000001
        /*0088*/ 	.word	0x00000001


	//----- nvinfo : EIATTR_CBANK_PARAM_SIZE
	.align		4
.L_26:
        /*008c*/ 	.byte	0x03, 0x19
        /*008e*/ 	.short	0x0028


	//----- nvinfo : EIATTR_PARAM_CBANK
	.align		4
        /*0090*/ 	.byte	0x04, 0x0a
        /*0092*/ 	.short	(.L_28 - .L_27)
	.align		4
.L_27:
        /*0094*/ 	.word	index@(.nv.constant0.triton_poi_fused_leaky_relu_13)
        /*0098*/ 	.short	0x0210
        /*009a*/ 	.short	0x0028


	//----- nvinfo : EIATTR_SW_WAR
	.align		4
.L_28:
        /*009c*/ 	.byte	0x04, 0x36
        /*009e*/ 	.short	(.L_30 - .L_29)
.L_29:
        /*00a0*/ 	.word	0x00000008
.L_30:


//--------------------- .nv.callgraph             --------------------------
	.section	.nv.callgraph,"",@"SHT_CUDA_CALLGRAPH"
	.align	4
	.sectionentsize	8
	.align		4
        /*0000*/ 	.word	0x00000000
	.align		4
        /*0004*/ 	.word	0xffffffff
	.align		4
        /*0008*/ 	.word	0x00000000
	.align		4
        /*000c*/ 	.word	0xfffffffe
	.align		4
        /*0010*/ 	.word	0x00000000
	.align		4
        /*0014*/ 	.word	0xfffffffd
	.align		4
        /*0018*/ 	.word	0x00000000
	.align		4
        /*001c*/ 	.word	0xfffffffc


//--------------------- .nv.constant4             --------------------------
	.section	.nv.constant4,"a",@progbits
	.align	8
	.align		8
.nv.constant4:
        /*0000*/ 	.dword	_$_str


//--------------------- .text.triton_poi_fused_leaky_relu_13 --------------------------
	.section	.text.triton_poi_fused_leaky_relu_13,"ax",@progbits
	.sectionflags	@"SHF_BARRIERS=1"
	.align	128
        .global         triton_poi_fused_leaky_relu_13
        .type           triton_poi_fused_leaky_relu_13,@function
        .size           triton_poi_fused_leaky_relu_13,(.L_x_1 - triton_poi_fused_leaky_relu_13)
        .other          triton_poi_fused_leaky_relu_13,@"STO_CUDA_ENTRY STV_DEFAULT"
triton_poi_fused_leaky_relu_13:
.text.triton_poi_fused_leaky_relu_13:
[----:B------:R-:W0:Y:S01]  /*0000*/  LDC R1, c[0x0][0x28] ;  /* 0x00000a00ff017b82 */ /* 0x000e220000000800 */
[----:B------:R-:W1:Y:S07]  /*0010*/  S2R R28, SR_TID.X ;  /* 0x00000000001c7919 */ /* 0x000e6e0000002100 */
[----:B------:R-:W2:Y:S01]  /*0020*/  LDC.64 R18, c[0x0][0x210] ;  /* 0x00008400ff127b82 */ /* 0x000ea20000000a00 */
[----:B------:R-:W-:Y:S01]  /*0030*/  CS2R R6, SRZ ;  /* 0x0000000000067805 */ /* 0x000fe2000001ff00 */
[----:B------:R-:W-:Y:S01]  /*0040*/  ULDC.64 UR6, c[0x0][0x208] ;  /* 0x0000820000067ab9 */ /* 0x000fe20000000a00 */
[----:B------:R-:W3:Y:S01]  /*0050*/  S2R R3, SR_CTAID.X ;  /* 0x0000000000037919 */ /* 0x000ee20000002500 */
[----:B------:R-:W-:-:S02]  /*0060*/  CS2R R8, SRZ ;  /* 0x0000000000087805 */ /* 0x000fc4000001ff00 */
[----:B------:R-:W-:Y:S01]  /*0070*/  CS2R R10, SRZ ;  /* 0x00000000000a7805 */ /* 0x000fe2000001ff00 */
[----:B------:R-:W4:Y:S01]  /*0080*/  S2R R0, SR_CTAID.Y ;  /* 0x0000000000007919 */ /* 0x000f220000002600 */
[----:B------:R-:W5:Y:S01]  /*0090*/  LDC.64 R20, c[0x0][0x218] ;  /* 0x00008600ff147b82 */ /* 0x000f620000000a00 */
[----:B-1----:R-:W-:Y:S01]  /*00a0*/  SHF.R.U32.HI R2, RZ, 0x3, R28 ;  /* 0x00000003ff027819 */ /* 0x002fe2000001161c */
[----:B------:R-:W-:Y:S02]  /*00b0*/  IMAD.SHL.U32 R28, R28, 0x4, RZ ;  /* 0x000000041c1c7824 */ /* 0x000fe400078e00ff */
[----:B---3--:R-:W-:Y:S01]  /*00c0*/  IMAD.SHL.U32 R3, R3, 0x20, RZ ;  /* 0x0000002003037824 */ /* 0x008fe200078e00ff */
[----:B------:R-:W-:Y:S01]  /*00d0*/  SGXT.U32 R2, R2, 0x4 ;  /* 0x000000040202781a */ /* 0x000fe20000000000 */
[----:B----4-:R-:W-:Y:S01]  /*00e0*/  IMAD.SHL.U32 R29, R0, 0x20, RZ ;  /* 0x00000020001d7824 */ /* 0x010fe200078e00ff */
[----:B------:R-:W-:Y:S02]  /*00f0*/  SHF.R.S32.HI R0, RZ, 0x1a, R0 ;  /* 0x0000001aff007819 */ /* 0x000fe40000011400 */
[----:B------:R-:W-:-:S02]  /*0100*/  LOP3.LUT R24, R3, 0x1c, R28, 0xf8, !PT ;  /* 0x0000001c03187812 */ /* 0x000fc400078ef81c */
[----:B------:R-:W-:Y:S02]  /*0110*/  LOP3.LUT R15, R29, 0x10, R2, 0xfe, !PT ;  /* 0x000000101d0f7812 */ /* 0x000fe400078efe02 */
[----:B------:R-:W-:Y:S02]  /*0120*/  SGXT R0, R0, 0x1 ;  /* 0x000000010000781a */ /* 0x000fe40000000200 */
[----:B------:R-:W-:Y:S01]  /*0130*/  LOP3.LUT R13, R29, R2, RZ, 0xfc, !PT ;  /* 0x000000021d0d7212 */ /* 0x000fe200078efcff */
[--C-:B------:R-:W-:Y:S01]  /*0140*/  IMAD R5, R15, 0x40, R24.reuse ;  /* 0x000000400f057824 */ /* 0x100fe200078e0218 */
[----:B------:R-:W-:Y:S02]  /*0150*/  LEA.HI R15, R0, R15, RZ, 0x8 ;  /* 0x0000000f000f7211 */ /* 0x000fe400078f40ff */
[----:B------:R-:W-:Y:S01]  /*0160*/  ISETP.GE.AND P0, PT, R24, 0x40, PT ;  /* 0x000000401800780c */ /* 0x000fe20003f06270 */
[----:B------:R-:W-:Y:S01]  /*0170*/  IMAD R17, R13, 0x40, R24 ;  /* 0x000000400d117824 */ /* 0x000fe200078e0218 */
[----:B------:R-:W-:-:S02]  /*0180*/  SHF.R.S32.HI R15, RZ, 0x8, R15 ;  /* 0x00000008ff0f7819 */ /* 0x000fc4000001140f */
[----:B------:R-:W-:Y:S01]  /*0190*/  LEA.HI R22, R0, R13, RZ, 0x8 ;  /* 0x0000000d00167211 */ /* 0x000fe200078f40ff */
[----:B--2---:R-:W-:Y:S01]  /*01a0*/  IMAD.WIDE R16, R17, 0x4, R18 ;  /* 0x0000000411107825 */ /* 0x004fe200078e0212 */
[----:B------:R-:W-:-:S03]  /*01b0*/  CS2R R12, SRZ ;  /* 0x00000000000c7805 */ /* 0x000fc6000001ff00 */
[----:B------:R-:W-:Y:S01]  /*01c0*/  IMAD R25, R15, 0x40, R24 ;  /* 0x000000400f197824 */ /* 0x000fe200078e0218 */
[----:B------:R-:W-:Y:S01]  /*01d0*/  CS2R R14, SRZ ;  /* 0x00000000000e7805 */ /* 0x000fe2000001ff00 */
[----:B------:R-:W-:Y:S01]  /*01e0*/  IMAD.WIDE R18, R5, 0x4, R18 ;  /* 0x0000000405127825 */ /* 0x000fe200078e0212 */
[----:B------:R-:W-:Y:S02]  /*01f0*/  CS2R R4, SRZ ;  /* 0x0000000000047805 */ /* 0x000fe4000001ff00 */
[----:B------:R-:W-:Y:S01]  /*0200*/  SHF.R.S32.HI R27, RZ, 0x8, R22 ;  /* 0x00000008ff1b7819 */ /* 0x000fe20000011416 */
[----:B------:R1:W2:Y:S01]  /*0210*/  @!P0 LDG.E.EL.128 R8, desc[UR6][R16.64] ;  /* 0x0000000610088981 */ /* 0x0002a2000c2e1d00 */
[----:B-----5:R-:W-:-:S03]  /*0220*/  IMAD.WIDE R22, R25, 0x4, R20 ;  /* 0x0000000419167825 */ /* 0x020fc600078e0214 */
[----:B------:R3:W4:Y:S04]  /*0230*/  @!P0 LDG.E.EL.128 R4, desc[UR6][R18.64] ;  /* 0x0000000612048981 */ /* 0x000728000c2e1d00 */
[----:B------:R-:W4:Y:S01]  /*0240*/  @!P0 LDG.E.EL.128 R12, desc[UR6][R22.64] ;  /* 0x00000006160c8981 */ /* 0x000f22000c2e1d00 */
[----:B------:R-:W-:Y:S01]  /*0250*/  IMAD R24, R27, 0x40, R24 ;  /* 0x000000401b187824 */ /* 0x000fe200078e0218 */
[----:B-1----:R-:W-:-:S03]  /*0260*/  CS2R R16, SRZ ;  /* 0x0000000000107805 */ /* 0x002fc6000001ff00 */
[----:B------:R-:W-:Y:S01]  /*0270*/  IMAD.WIDE R26, R24, 0x4, R20 ;  /* 0x00000004181a7825 */ /* 0x000fe200078e0214 */
[----:B---3--:R-:W-:-:S06]  /*0280*/  CS2R R18, SRZ ;  /* 0x0000000000127805 */ /* 0x008fcc000001ff00 */
[----:B------:R1:W2:Y:S02]  /*0290*/  @!P0 LDG.E.EL.128 R16, desc[UR6][R26.64] ;  /* 0x000000061a108981 */ /* 0x0002a4000c2e1d00 */
[----:B-1----:R-:W1:Y:S01]  /*02a0*/  LDC.64 R26, c[0x0][0x220] ;  /* 0x00008800ff1a7b82 */ /* 0x002e620000000a00 */
[----:B------:R-:W-:Y:S02]  /*02b0*/  CS2R R20, SRZ ;  /* 0x0000000000147805 */ /* 0x000fe4000001ff00 */
[----:B------:R-:W-:Y:S01]  /*02c0*/  CS2R R22, SRZ ;  /* 0x0000000000167805 */ /* 0x000fe2000001ff00 */
[----:B----4-:R-:W-:Y:S01]  /*02d0*/  FADD R7, -R15, R7 ;  /* 0x000000070f077221 */ /* 0x010fe20000000100 */
[----:B------:R-:W-:Y:S01]  /*02e0*/  FADD R6, -R14, R6 ;  /* 0x000000060e067221 */ /* 0x000fe20000000100 */
[----:B-1----:R-:W-:-:S05]  /*02f0*/  IMAD.WIDE R14, R24, 0x4, R26 ;  /* 0x00000004180e7825 */ /* 0x002fca00078e021a */
[----:B------:R-:W3:Y:S01]  /*0300*/  @!P0 LDG.E.EL.128 R20, desc[UR6][R14.64] ;  /* 0x000000060e148981 */ /* 0x000ee2000c2e1d00 */
[----:B--2---:R-:W-:Y:S01]  /*0310*/  FADD R11, -R19, R11 ;  /* 0x0000000b130b7221 */ /* 0x004fe20000000100 */
[----:B------:R-:W-:Y:S01]  /*0320*/  FADD R10, -R18, R10 ;  /* 0x0000000a120a7221 */ /* 0x000fe20000000100 */
[----:B------:R-:W-:Y:S01]  /*0330*/  IMAD.WIDE R18, R25, 0x4, R26 ;  /* 0x0000000419127825 */ /* 0x000fe200078e021a */
[----:B------:R-:W-:Y:S02]  /*0340*/  CS2R R24, SRZ ;  /* 0x0000000000187805 */ /* 0x000fe4000001ff00 */
[----:B------:R-:W-:-:S06]  /*0350*/  CS2R R26, SRZ ;  /* 0x00000000001a7805 */ /* 0x000fcc000001ff00 */
[----:B------:R1:W2:Y:S01]  /*0360*/  @!P0 LDG.E.EL.128 R24, desc[UR6][R18.64] ;  /* 0x0000000612188981 */ /* 0x0002a2000c2e1d00 */
[----:B------:R-:W-:Y:S01]  /*0370*/  FADD R5, -R13, R5 ;  /* 0x000000050d057221 */ /* 0x000fe20000000100 */
[----:B------:R-:W-:Y:S02]  /*0380*/  IMAD.MOV.U32 R13, RZ, RZ, 0x3b800000 ;  /* 0x3b800000ff0d7424 */ /* 0x000fe400078e00ff */
[----:B------:R-:W-:Y:S02]  /*0390*/  FADD R16, -R16, R8 ;  /* 0x0000000810107221 */ /* 0x000fe40000000100 */
[----:B------:R-:W1:Y:S01]  /*03a0*/  S2R R8, SR_TID.X ;  /* 0x0000000000087919 */ /* 0x000e620000002100 */
[----:B------:R-:W4:Y:S01]  /*03b0*/  S2UR UR5, SR_CgaCtaId ;  /* 0x00000000000579c3 */ /* 0x000f220000008800 */
[----:B------:R-:W-:Y:S01]  /*03c0*/  FADD R12, -R12, R4 ;  /* 0x000000040c0c7221 */ /* 0x000fe20000000100 */
[----:B------:R-:W-:Y:S01]  /*03d0*/  UMOV UR4, 0x400 ;  /* 0x0000040000047882 */ /* 0x000fe20000000000 */
[----:B-1----:R-:W-:-:S05]  /*03e0*/  IMAD.SHL.U32 R19, R8, 0x80, RZ ;  /* 0x0000008008137824 */ /* 0x002fca00078e00ff */
[----:B------:R-:W-:Y:S01]  /*03f0*/  LOP3.LUT R19, R19, 0x380, RZ, 0xc0, !PT ;  /* 0x0000038013137812 */ /* 0x000fe200078ec0ff */
[----:B----4-:R-:W-:Y:S01]  /*0400*/  UPRMT UR4, UR5, 0x654, UR4 ;  /* 0x0000065405047896 */ /* 0x010fe20008000004 */
[----:B------:R-:W-:-:S04]  /*0410*/  SHF.R.U32.HI R8, RZ, 0x1, R8 ;  /* 0x00000001ff087819 */ /* 0x000fc80000011608 */
[----:B------:R-:W-:Y:S02]  /*0420*/  LOP3.LUT R8, R8, 0x3c, RZ, 0xc0, !PT ;  /* 0x0000003c08087812 */ /* 0x000fe400078ec0ff */
[----:B------:R-:W-:-:S04]  /*0430*/  LOP3.LUT R29, R29, 0x1c, R28, 0xf8, !PT ;  /* 0x0000001c1d1d7812 */ /* 0x000fc800078ef81c */
[----:B------:R-:W-:Y:S01]  /*0440*/  LEA.HI R0, R0, R29, RZ, 0x8 ;  /* 0x0000001d00007211 */ /* 0x000fe200078f40ff */
[-C--:B---3--:R-:W-:Y:S01]  /*0450*/  FFMA R21, R21, R13.reuse, 9.9999997473787516356e-06 ;  /* 0x3727c5ac15157423 */ /* 0x088fe2000000000d */
[----:B------:R-:W-:-:S05]  /*0460*/  FFMA R20, R20, R13, 9.9999997473787516356e-06 ;  /* 0x3727c5ac14147423 */ /* 0x000fca000000000d */
[----:B------:R-:W1:Y:S01]  /*0470*/  MUFU.RSQ R21, R21 ;  /* 0x0000001500157308 */ /* 0x000e620000001400 */
[----:B------:R-:W-:-:S07]  /*0480*/  FFMA R15, R22, R13, 9.9999997473787516356e-06 ;  /* 0x3727c5ac160f7423 */ /* 0x000fce000000000d */
[----:B------:R-:W3:Y:S01]  /*0490*/  MUFU.RSQ R20, R20 ;  /* 0x0000001400147308 */ /* 0x000ee20000001400 */
[----:B------:R-:W-:Y:S01]  /*04a0*/  FADD R22, -R17, R9 ;  /* 0x0000000911167221 */ /* 0x000fe20000000100 */
[-C--:B------:R-:W-:Y:S01]  /*04b0*/  FFMA R14, R23, R13.reuse, 9.9999997473787516356e-06 ;  /* 0x3727c5ac170e7423 */ /* 0x080fe2000000000d */
[-C--:B--2---:R-:W-:Y:S01]  /*04c0*/  FFMA R18, R25, R13.reuse, 9.9999997473787516356e-06 ;  /* 0x3727c5ac19127423 */ /* 0x084fe2000000000d */
[-C--:B------:R-:W-:Y:S01]  /*04d0*/  FFMA R24, R24, R13.reuse, 9.9999997473787516356e-06 ;  /* 0x3727c5ac18187423 */ /* 0x080fe2000000000d */
[-C--:B------:R-:W-:Y:S01]  /*04e0*/  FFMA R26, R26, R13.reuse, 9.9999997473787516356e-06 ;  /* 0x3727c5ac1a1a7423 */ /* 0x080fe2000000000d */
[----:B-1----:R-:W-:Y:S01]  /*04f0*/  FMUL R17, R21, R22 ;  /* 0x0000001615117220 */ /* 0x002fe20000400000 */
[----:B------:R-:W-:Y:S01]  /*0500*/  FFMA R22, R27, R13, 9.9999997473787516356e-06 ;  /* 0x3727c5ac1b167423 */ /* 0x000fe2000000000d */
[----:B------:R-:W1:Y:S01]  /*0510*/  MUFU.RSQ R15, R15 ;  /* 0x0000000f000f7308 */ /* 0x000e620000001400 */
[----:B---3--:R-:W-:-:S07]  /*0520*/  FMUL R16, R20, R16 ;  /* 0x0000001014107220 */ /* 0x008fce0000400000 */
[----:B------:R-:W2:Y:S01]  /*0530*/  MUFU.RSQ R14, R14 ;  /* 0x0000000e000e7308 */ /* 0x000ea20000001400 */
[----:B------:R-:W-:-:S07]  /*0540*/  FSETP.GT.AND P0, PT, R16, RZ, PT ;  /* 0x000000ff1000720b */ /* 0x000fce0003f04000 */
[----:B------:R-:W3:Y:S08]  /*0550*/  MUFU.RSQ R9, R24 ;  /* 0x0000001800097308 */ /* 0x000ef00000001400 */
[----:B------:R-:W4:Y:S01]  /*0560*/  MUFU.RSQ R18, R18 ;  /* 0x0000001200127308 */ /* 0x000f220000001400 */
[----:B------:R-:W-:-:S07]  /*0570*/  FSETP.GT.AND P5, PT, R17, RZ, PT ;  /* 0x000000ff1100720b */ /* 0x000fce0003fa4000 */
[----:B------:R-:W5:Y:S08]  /*0580*/  MUFU.RSQ R13, R26 ;  /* 0x0000001a000d7308 */ /* 0x000f700000001400 */
[----:B------:R-:W5:Y:S01]  /*0590*/  MUFU.RSQ R22, R22 ;  /* 0x0000001600167308 */ /* 0x000f620000001400 */
[----:B-1----:R-:W-:Y:S01]  /*05a0*/  FMUL R10, R15, R10 ;  /* 0x0000000a0f0a7220 */ /* 0x002fe20000400000 */
[----:B--2---:R-:W-:Y:S01]  /*05b0*/  FMUL R14, R14, R11 ;  /* 0x0000000b0e0e7220 */ /* 0x004fe20000400000 */
[----:B---3--:R-:W-:Y:S01]  /*05c0*/  FMUL R12, R9, R12 ;  /* 0x0000000c090c7220 */ /* 0x008fe20000400000 */
[----:B----4-:R-:W-:Y:S01]  /*05d0*/  FMUL R18, R18, R5 ;  /* 0x0000000512127220 */ /* 0x010fe20000400000 */
[----:B------:R-:W-:Y:S01]  /*05e0*/  @!P0 FMUL R16, R16, 0.10000000149011611938 ;  /* 0x3dcccccd10108820 */ /* 0x000fe20000400000 */
[----:B------:R-:W-:Y:S01]  /*05f0*/  FSETP.GT.AND P0, PT, R10, RZ, PT ;  /* 0x000000ff0a00720b */ /* 0x000fe20003f04000 */
[----:B-----5:R-:W-:Y:S01]  /*0600*/  FMUL R13, R13, R6 ;  /* 0x000000060d0d7220 */ /* 0x020fe20000400000 */
[----:B------:R-:W-:-:S02]  /*0610*/  FSETP.GT.AND P1, PT, R14, RZ, PT ;  /* 0x000000ff0e00720b */ /* 0x000fc40003f24000 */
[----:B------:R-:W-:Y:S01]  /*0620*/  FSETP.GT.AND P2, PT, R12, RZ, PT ;  /* 0x000000ff0c00720b */ /* 0x000fe20003f44000 */
[----:B------:R-:W-:Y:S01]  /*0630*/  @!P5 FMUL R17, R17, 0.10000000149011611938 ;  /* 0x3dcccccd1111d820 */ /* 0x000fe20000400000 */
[----:B------:R-:W-:Y:S01]  /*0640*/  SHF.R.U32.HI R23, RZ, 0x3, R19 ;  /* 0x00000003ff177819 */ /* 0x000fe20000011613 */
[----:B0-----:R-:W-:Y:S01]  /*0650*/  FMUL R22, R22, R7 ;  /* 0x0000000716167220 */ /* 0x001fe20000400000 */
[----:B------:R-:W-:Y:S02]  /*0660*/  FSETP.GT.AND P3, PT, R18, RZ, PT ;  /* 0x000000ff1200720b */ /* 0x000fe40003f64000 */
[C---:B------:R-:W-:Y:S02]  /*0670*/  LOP3.LUT R21, R19.reuse, R2, RZ, 0xfc, !PT ;  /* 0x0000000213157212 */ /* 0x040fe400078efcff */
[----:B------:R-:W-:Y:S02]  /*0680*/  LOP3.LUT R20, R19, 0x20, RZ, 0xfc, !PT ;  /* 0x0000002013147812 */ /* 0x000fe400078efcff */
[----:B------:R-:W-:-:S02]  /*0690*/  FSETP.GT.AND P4, PT, R13, RZ, PT ;  /* 0x000000ff0d00720b */ /* 0x000fc40003f84000 */
[C---:B------:R-:W-:Y:S02]  /*06a0*/  LOP3.LUT R24, R19.reuse, 0x40, RZ, 0xfc, !PT ;  /* 0x0000004013187812 */ /* 0x040fe400078efcff */
[----:B------:R-:W-:Y:S02]  /*06b0*/  FSETP.GT.AND P5, PT, R22, RZ, PT ;  /* 0x000000ff1600720b */ /* 0x000fe40003fa4000 */
[----:B------:R-:W-:Y:S02]  /*06c0*/  LOP3.LUT R25, R19, 0x60, RZ, 0xfc, !PT ;  /* 0x0000006013197812 */ /* 0x000fe400078efcff */
[----:B------:R-:W-:Y:S02]  /*06d0*/  LOP3.LUT R23, R23, R19, R2, 0xfe, !PT ;  /* 0x0000001317177212 */ /* 0x000fe400078efe02 */
[-C--:B------:R-:W-:Y:S02]  /*06e0*/  LEA.HI R20, R20, R21.reuse, RZ, 0x1d ;  /* 0x0000001514147211 */ /* 0x080fe400078fe8ff */
[----:B------:R-:W-:-:S02]  /*06f0*/  LEA.HI R19, R24, R21, RZ, 0x1d ;  /* 0x0000001518137211 */ /* 0x000fc400078fe8ff */
[----:B------:R-:W-:Y:S02]  /*0700*/  LEA.HI R21, R25, R21, RZ, 0x1d ;  /* 0x0000001519157211 */ /* 0x000fe400078fe8ff */
[----:B------:R-:W-:Y:S01]  /*0710*/  LEA R23, R23, UR4, 0x2 ;  /* 0x0000000417177c11 */ /* 0x000fe2000f8e10ff */
[----:B------:R-:W-:Y:S01]  /*0720*/  @!P0 FMUL R10, R10, 0.10000000149011611938 ;  /* 0x3dcccccd0a0a8820 */ /* 0x000fe20000400000 */
[----:B------:R-:W-:Y:S01]  /*0730*/  LEA R20, R20, UR4, 0x2 ;  /* 0x0000000414147c11 */ /* 0x000fe2000f8e10ff */
[----:B------:R-:W-:Y:S01]  /*0740*/  @!P1 FMUL R14, R14, 0.10000000149011611938 ;  /* 0x3dcccccd0e0e9820 */ /* 0x000fe20000400000 */
[----:B------:R-:W-:Y:S01]  /*0750*/  LEA R19, R19, UR4, 0x2 ;  /* 0x0000000413137c11 */ /* 0x000fe2000f8e10ff */
[----:B------:R-:W-:Y:S01]  /*0760*/  @!P2 FMUL R12, R12, 0.10000000149011611938 ;  /* 0x3dcccccd0c0ca820 */ /* 0x000fe20000400000 */
[----:B------:R-:W-:Y:S01]  /*0770*/  LEA R21, R21, UR4, 0x2 ;  /* 0x0000000415157c11 */ /* 0x000fe2000f8e10ff */
[----:B------:R-:W-:Y:S01]  /*0780*/  STS [R23], R16 ;  /* 0x0000001017007388 */ /* 0x000fe20000000800 */
[----:B------:R-:W-:Y:S01]  /*0790*/  @!P3 FMUL R18, R18, 0.10000000149011611938 ;  /* 0x3dcccccd1212b820 */ /* 0x000fe20000400000 */
[----:B------:R-:W-:Y:S01]  /*07a0*/  @!P4 FMUL R13, R13, 0.10000000149011611938 ;  /* 0x3dcccccd0d0dc820 */ /* 0x000fe20000400000 */
[----:B------:R-:W-:Y:S01]  /*07b0*/  @!P5 FMUL R22, R22, 0.10000000149011611938 ;  /* 0x3dcccccd1616d820 */ /* 0x000fe20000400000 */
[----:B------:R-:W-:Y:S04]  /*07c0*/  STS [R20+0x80], R17 ;  /* 0x0000801114007388 */ /* 0x000fe80000000800 */
[----:B------:R0:W-:Y:S04]  /*07d0*/  STS [R19+0x100], R10 ;  /* 0x0001000a13007388 */ /* 0x0001e80000000800 */
[----:B------:R-:W-:Y:S04]  /*07e0*/  STS [R21+0x180], R14 ;  /* 0x0001800e15007388 */ /* 0x000fe80000000800 */
[----:B------:R1:W-:Y:S04]  /*07f0*/  STS [R23+0x40], R12 ;  /* 0x0000400c17007388 */ /* 0x0003e80000000800 */
[----:B------:R-:W-:Y:S04]  /*0800*/  STS [R20+0xc0], R18 ;  /* 0x0000c01214007388 */ /* 0x000fe80000000800 */
[----:B------:R-:W-:Y:S04]  /*0810*/  STS [R19+0x140], R13 ;  /* 0x0001400d13007388 */ /* 0x000fe80000000800 */
[----:B------:R-:W-:Y:S01]  /*0820*/  STS [R21+0x1c0], R22 ;  /* 0x0001c01615007388 */ /* 0x000fe20000000800 */
[----:B------:R-:W-:-:S05]  /*0830*/  LOP3.LUT R11, R28, 0x1fc, RZ, 0xc0, !PT ;  /* 0x000001fc1c0b7812 */ /* 0x000fca00078ec0ff */
[----:B------:R-:W-:-:S05]  /*0840*/  IMAD.IADD R8, R11, 0x1, R8 ;  /* 0x000000010b087824 */ /* 0x000fca00078e0208 */
[----:B------:R-:W-:Y:S01]  /*0850*/  LEA R4, R8, UR4, 0x2 ;  /* 0x0000000408047c11 */ /* 0x000fe2000f8e10ff */
[----:B------:R-:W-:Y:S01]  /*0860*/  BAR.SYNC.DEFER_BLOCKING 0x0 ;  /* 0x0000000000007b1d */ /* 0x000fe20000010000 */
[----:B0-----:R-:W-:-:S07]  /*0870*/  IMAD.SHL.U32 R10, R0, 0x40, RZ ;  /* 0x00000040000a7824 */ /* 0x001fce00078e00ff */
[----:B------:R-:W0:Y:S01]  /*0880*/  LDC.64 R8, c[0x0][0x228] ;  /* 0x00008a00ff087b82 */ /* 0x000e220000000a00 */
[----:B------:R-:W2:Y:S01]  /*0890*/  LDS.128 R4, [R4] ;  /* 0x0000000004047984 */ /* 0x000ea20000000c00 */
[----:B------:R-:W-:Y:S02]  /*08a0*/  LOP3.LUT R0, R0, 0xffffff00, RZ, 0xc0, !PT ;  /* 0xffffff0000007812 */ /* 0x000fe400078ec0ff */
[----:B-1----:R-:W-:Y:S02]  /*08b0*/  LOP3.LUT R12, R10, 0xffffc000, RZ, 0xc0, !PT ;  /* 0xffffc0000a0c7812 */ /* 0x002fe400078ec0ff */
[----:B------:R-:W-:Y:S02]  /*08c0*/  LOP3.LUT R14, R11, 0x200, RZ, 0xfc, !PT ;  /* 0x000002000b0e7812 */ /* 0x000fe400078efcff */
[----:B------:R-:W-:Y:S02]  /*08d0*/  LOP3.LUT R10, R3, R2, RZ, 0xfc, !PT ;  /* 0x00000002030a7212 */ /* 0x000fe400078efcff */
[----:B------:R-:W-:-:S02]  /*08e0*/  IADD3 R29, R12, R29, -R0 ;  /* 0x0000001d0c1d7210 */ /* 0x000fc40007ffe800 */
[----:B------:R-:W-:Y:S02]  /*08f0*/  LOP3.LUT R0, R3, 0x10, R2, 0xfe, !PT ;  /* 0x0000001003007812 */ /* 0x000fe400078efe02 */
[----:B------:R-:W-:Y:S02]  /*0900*/  SHF.R.U32.HI R14, RZ, 0x3, R14 ;  /* 0x00000003ff0e7819 */ /* 0x000fe4000001160e */
[----:B------:R-:W-:Y:S02]  /*0910*/  ISETP.GE.AND P0, PT, R10, 0x40, PT ;  /* 0x000000400a00780c */ /* 0x000fe40003f06270 */
[----:B------:R-:W-:Y:S01]  /*0920*/  ISETP.GE.AND P1, PT, R0, 0x40, PT ;  /* 0x000000400000780c */ /* 0x000fe20003f26270 */
[----:B------:R-:W-:Y:S01]  /*0930*/  IMAD R3, R10, 0x100, R29 ;  /* 0x000001000a037824 */ /* 0x000fe200078e021d */
[----:B------:R-:W-:-:S03]  /*0940*/  LOP3.LUT R14, R14, 0x7c, RZ, 0xc0, !PT ;  /* 0x0000007c0e0e7812 */ /* 0x000fc600078ec0ff */
[----:B0-----:R-:W-:-:S04]  /*0950*/  IMAD.WIDE R2, R3, 0x4, R8 ;  /* 0x0000000403027825 */ /* 0x001fc800078e0208 */
[----:B------:R-:W-:-:S05]  /*0960*/  IMAD.IADD R14, R11, 0x1, R14 ;  /* 0x000000010b0e7824 */ /* 0x000fca00078e020e */
[----:B------:R-:W-:Y:S01]  /*0970*/  LEA R14, R14, UR4, 0x2 ;  /* 0x000000040e0e7c11 */ /* 0x000fe2000f8e10ff */
[----:B--2---:R0:W-:Y:S02]  /*0980*/  @!P0 STG.E.128 desc[UR6][R2.64], R4 ;  /* 0x0000000402008986 */ /* 0x0041e4000c101d06 */
[----:B0-----:R-:W-:Y:S05]  /*0990*/  @P1 EXIT ;  /* 0x000000000000194d */ /* 0x001fea0003800000 */
[----:B------:R-:W0:Y:S01]  /*09a0*/  LDS.128 R12, [R14+0x800] ;  /* 0x000800000e0c7984 */ /* 0x000e220000000c00 */
[----:B------:R-:W-:-:S04]  /*09b0*/  IMAD R29, R0, 0x100, R29 ;  /* 0x00000100001d7824 */ /* 0x000fc800078e021d */
[----:B------:R-:W-:-:S05]  /*09c0*/  IMAD.WIDE R8, R29, 0x4, R8 ;  /* 0x000000041d087825 */ /* 0x000fca00078e0208 */
[----:B0-----:R-:W-:Y:S01]  /*09d0*/  STG.E.128 desc[UR6][R8.64], R12 ;  /* 0x0000000c08007986 */ /* 0x001fe2000c101d06 */
[----:B------:R-:W-:Y:S05]  /*09e0*/  EXIT ;  /* 0x000000000000794d */ /* 0x000fea0003800000 */
.L_x_0:
[----:B------:R-:W-:-:S00]  /*09f0*/  BRA `(.L_x_0) ;  /* 0xfffffffc00fc7947 */ /* 0x000fc0000383ffff */
[----:B------:R-:W-:-:S00]  /*0a00*/  NOP ;  /* 0x0000000000007918 */ /* 0x000fc00000000000 */
[----:B------:R-:W-:-:S00]  /*0a10*/  NOP ;  /* 0x0000000000007918 */ /* 0x000fc00000000000 */
[----:B------:R-:W-:-:S00]  /*0a20*/  NOP ;  /* 0x0000000000007918 */ /* 0x000fc00000000000 */
[----:B------:R-:W-:-:S00]  /*0a30*/  NOP ;  /* 0x0000000000007918 */ /* 0x000fc00000000000 */
[----:B------:R-:W-:-:S00]  /*0a40*/  NOP ;  /* 0x0000000000007918 */ /* 0x000fc00000000000 */
[----:B------:R-:W-:-:S00]  /*0a50*/  NOP ;  /* 0x0000000000007918 */ /* 0x000fc00000000000 */
[----:B------:R-:W-:-:S00]  /*0a60*/  NOP ;  /* 0x0000000000007918 */ /* 0x000fc00000000000 */
[----:B------:R-:W-:-:S00]  /*0a70*/  NOP ;  /* 0x0000000000007918 */ /* 0x000fc00000000000 */
.L_x_1:


//--------------------- .nv.global.init           --------------------------
	.section	.nv.global.init,"aw",@progbits
.nv.global.init:
	.type		_$_str,@object
	.size		_$_str,(.L_0 - _$_str)
_$_str:
        /*0000*/ 	.byte	0x5f, 0x5f, 0x43, 0x55, 0x44, 0x41, 0x5f, 0x46, 0x54, 0x5a, 0x00
.L_0:


//--------------------- .nv.shared.triton_poi_fused_leaky_relu_13 --------------------------
	.section	.nv.shared.triton_poi_fused_leaky_relu_13,"aw",@nobits
	.sectionflags	@""
	.align	16
	.zero		1024


//--------------------- .nv.constant0.triton_poi_fused_leaky_relu_13 --------------------------
	.section	.nv.constant0.triton_poi_fused_leaky_relu_13,"a",@progbits
	.sectionflags	@""
	.align	4
.nv.constant0.triton_poi_fused_leaky_relu_13:
	.zero		568
